//
// Generated by NVIDIA NVVM Compiler
//
// Compiler Build ID: CL-36424714
// Cuda compilation tools, release 13.0, V13.0.88
// Based on NVVM 20.0.0
//

.version 9.0
.target sm_100
.address_size 64

	// .globl	_Z10cuda_hellov
.extern .func  (.param .b32 func_retval0) vprintf
(
	.param .b64 vprintf_param_0,
	.param .b64 vprintf_param_1
)
;
.global .align 1 .b8 $str[30] = {72, 101, 108, 108, 111, 32, 87, 111, 114, 108, 100, 33, 32, 77, 121, 32, 116, 104, 114, 101, 97, 100, 32, 105, 115, 32, 37, 100, 10};

.visible .entry _Z10cuda_hellov()
{
	.local .align 8 .b8 	__local_depot0[8];
	.reg .b64 	%SP;
	.reg .b64 	%SPL;
	.reg .b32 	%r<7>;
	.reg .b64 	%rd<5>;

	mov.u64 	%SPL, __local_depot0;
	cvta.local.u64 	%SP, %SPL;
	add.u64 	%rd1, %SP, 0;
	add.u64 	%rd2, %SPL, 0;
	mov.u32 	%r1, %ctaid.x;
	mov.u32 	%r2, %ntid.x;
	mov.u32 	%r3, %tid.x;
	mad.lo.s32 	%r4, %r1, %r2, %r3;
	st.local.u32 	[%rd2], %r4;
	mov.u64 	%rd3, $str;
	cvta.global.u64 	%rd4, %rd3;
	{ // callseq 0, 0
	.param .b64 param0;
	st.param.b64 	[param0], %rd4;
	.param .b64 param1;
	st.param.b64 	[param1], %rd1;
	.param .b32 retval0;
	call.uni (retval0), 
	vprintf, 
	(
	param0, 
	param1
	);
	ld.param.b32 	%r5, [retval0];
	} // callseq 0
	ret;

}


// ===== COMPILED SASS (sm_100) =====

	.target	sm_100

	.elftype	@"ET_EXEC"


//--------------------- .note.nv.tkinfo           --------------------------
	.section	.note.nv.tkinfo,"",@"SHT_NOTE"
	.sectionflags	@"SHF_NOTE_NV_TKINFO"
	.tkinfo
        /*0018*/ 	.word	0x00000002
        /*0030*/ 	.string	""
        /*0030*/ 	.string	"ptxas"
        /*0030*/ 	.string	"Cuda compilation tools, release 13.0, V13.0.88"
        /*0030*/ 	.string	"Build cuda_13.0.r13.0/compiler.36424714_0"
        /*0030*/ 	.string	"-arch sm_100 -m 64 "



//--------------------- .note.nv.cuinfo           --------------------------
	.section	.note.nv.cuinfo,"",@"SHT_NOTE"
	.sectionflags	@"SHF_NOTE_NV_CUINFO"
        /*0018*/ 	.short	0x0002
        /*001a*/ 	.short	0x0064
        /*001c*/ 	.short	0x0082
	.zero		2


//--------------------- .nv.info                  --------------------------
	.section	.nv.info,"",@"SHT_CUDA_INFO"
	.align	4


	//----- nvinfo : EIATTR_REGCOUNT
	.align		4
        /*0000*/ 	.byte	0x04, 0x2f
        /*0002*/ 	.short	(.L_2 - .L_1)
	.align		4
.L_1:
        /*0004*/ 	.word	index@(_Z10cuda_hellov)
        /*0008*/ 	.word	0x00000018


	//----- nvinfo : EIATTR_FRAME_SIZE
	.align		4
.L_2:
        /*000c*/ 	.byte	0x04, 0x11
        /*000e*/ 	.short	(.L_4 - .L_3)
	.align		4
.L_3:
        /*0010*/ 	.word	index@(_Z10cuda_hellov)
        /*0014*/ 	.word	0x00000008


	//----- nvinfo : EIATTR_MIN_STACK_SIZE
	.align		4
.L_4:
        /*0018*/ 	.byte	0x04, 0x12
        /*001a*/ 	.short	(.L_6 - .L_5)
	.align		4
.L_5:
        /*001c*/ 	.word	index@(_Z10cuda_hellov)
        /*0020*/ 	.word	0x00000008
.L_6:


//--------------------- .nv.compat                --------------------------
	.section	.nv.compat,"",@"SHT_CUDA_COMPAT_INFO"
	.align	4
        /*0000*/ 	.byte	0x02, 0x09, 0x00, 0x00, 0x02, 0x02, 0x01, 0x00, 0x02, 0x05, 0x05, 0x00, 0x03, 0x07, 0x01, 0x01
        /*0010*/ 	.byte	0x02, 0x03, 0x00, 0x00, 0x02, 0x06, 0x01, 0x00, 0x04, 0x0b, 0x08, 0x00, 0x09, 0x00, 0x00, 0x00
        /*0020*/ 	.byte	0x00, 0x00, 0x00, 0x00


//--------------------- .nv.info._Z10cuda_hellov  --------------------------
	.section	.nv.info._Z10cuda_hellov,"",@"SHT_CUDA_INFO"
	.sectionflags	@""
	.align	4


	//----- nvinfo : EIATTR_CUDA_API_VERSION
	.align		4
        /*0000*/ 	.byte	0x04, 0x37
        /*0002*/ 	.short	(.L_8 - .L_7)
.L_7:
        /*0004*/ 	.word	0x00000082


	//----- nvinfo : EIATTR_SPARSE_MMA_MASK
	.align		4
.L_8:
        /*0008*/ 	.byte	0x03, 0x50
        /*000a*/ 	.short	0x0000


	//----- nvinfo : EIATTR_MAXREG_COUNT
	.align		4
        /*000c*/ 	.byte	0x03, 0x1b
        /*000e*/ 	.short	0x00ff


	//----- nvinfo : EIATTR_EXTERNS
	.align		4
        /*0010*/ 	.byte	0x04, 0x0f
        /*0012*/ 	.short	(.L_10 - .L_9)


	//   ....[0]....
	.align		4
.L_9:
        /*0014*/ 	.word	index@(vprintf)


	//----- nvinfo : EIATTR_MERCURY_ISA_VERSION
	.align		4
.L_10:
        /*0018*/ 	.byte	0x03, 0x5f
        /*001a*/ 	.short	0x0101


	//----- nvinfo : EIATTR_VRC_CTA_INIT_COUNT
	.align		4
        /*001c*/ 	.byte	0x02, 0x4a
	.zero		1
	.zero		1


	//----- nvinfo : EIATTR_SYSCALL_OFFSETS
	.align		4
        /*0020*/ 	.byte	0x04, 0x46
        /*0022*/ 	.short	(.L_12 - .L_11)


	//   ....[0]....
.L_11:
        /*0024*/ 	.word	0x00000110


	//----- nvinfo : EIATTR_EXIT_INSTR_OFFSETS
	.align		4
.L_12:
        /*0028*/ 	.byte	0x04, 0x1c
        /*002a*/ 	.short	(.L_14 - .L_13)


	//   ....[0]....
.L_13:
        /*002c*/ 	.word	0x00000120


	//----- nvinfo : EIATTR_SW_WAR
	.align		4
.L_14:
        /*0030*/ 	.byte	0x04, 0x36
        /*0032*/ 	.short	(.L_16 - .L_15)
.L_15:
        /*0034*/ 	.word	0x00000008
.L_16:


//--------------------- .nv.callgraph             --------------------------
	.section	.nv.callgraph,"",@"SHT_CUDA_CALLGRAPH"
	.align	4
	.sectionentsize	8
	.align		4
        /*0000*/ 	.word	0x00000000
	.align		4
        /*0004*/ 	.word	0xffffffff
	.align		4
        /*0008*/ 	.word	index@(_Z10cuda_hellov)
	.align		4
        /*000c*/ 	.word	index@(vprintf)
	.align		4
        /*0010*/ 	.word	0x00000000
	.align		4
        /*0014*/ 	.word	0xfffffffe
	.align		4
        /*0018*/ 	.word	0x00000000
	.align		4
        /*001c*/ 	.word	0xfffffffd
	.align		4
        /*0020*/ 	.word	0x00000000
	.align		4
        /*0024*/ 	.word	0xfffffffc


//--------------------- .nv.constant4             --------------------------
	.section	.nv.constant4,"a",@progbits
	.align	8
	.align		8
.nv.constant4:
        /*0000*/ 	.dword	vprintf
	.align		8
        /*0008*/ 	.dword	$str


//--------------------- .text._Z10cuda_hellov     --------------------------
	.section	.text._Z10cuda_hellov,"ax",@progbits
	.align	128
        .global         _Z10cuda_hellov
        .type           _Z10cuda_hellov,@function
        .size           _Z10cuda_hellov,(.L_x_2 - _Z10cuda_hellov)
        .other          _Z10cuda_hellov,@"STO_CUDA_ENTRY STV_DEFAULT"
_Z10cuda_hellov:
.text._Z10cuda_hellov:
[----:B------:R-:W0:Y:S01]  /*0000*/  LDC R1, c[0x0][0x37c] ;  /* 0x0000df00ff017b82 */ /* 0x000e220000000800 */
[----:B------:R-:W1:Y:S01]  /*0010*/  S2R R3, SR_TID.X ;  /* 0x0000000000037919 */ /* 0x000e620000002100 */
[----:B------:R-:W2:Y:S06]  /*0020*/  LDCU UR5, c[0x0][0x2fc] ;  /* 0x00005f80ff0577ac */ /* 0x000eac0008000800 */
[----:B------:R-:W1:Y:S01]  /*0030*/  S2UR UR6, SR_CTAID.X ;  /* 0x00000000000679c3 */ /* 0x000e620000002500 */
[----:B------:R-:W-:Y:S01]  /*0040*/  MOV R2, 0x0 ;  /* 0x0000000000027802 */ /* 0x000fe20000000f00 */
[----:B0-----:R-:W-:Y:S01]  /*0050*/  VIADD R1, R1, 0xfffffff8 ;  /* 0xfffffff801017836 */ /* 0x001fe20000000000 */
[----:B------:R-:W0:Y:S05]  /*0060*/  LDCU UR4, c[0x0][0x2f8] ;  /* 0x00005f00ff0477ac */ /* 0x000e2a0008000800 */
[----:B------:R-:W1:Y:S01]  /*0070*/  LDC R0, c[0x0][0x360] ;  /* 0x0000d800ff007b82 */ /* 0x000e620000000800 */
[----:B0-----:R-:W-:-:S05]  /*0080*/  IADD3 R6, P0, PT, R1, UR4, RZ ;  /* 0x0000000401067c10 */ /* 0x001fca000ff1e0ff */
[----:B--2---:R-:W-:Y:S02]  /*0090*/  IMAD.X R7, RZ, RZ, UR5, P0 ;  /* 0x00000005ff077e24 */ /* 0x004fe400080e06ff */
[----:B-1----:R-:W-:Y:S01]  /*00a0*/  IMAD R0, R0, UR6, R3 ;  /* 0x0000000600007c24 */ /* 0x002fe2000f8e0203 */
[----:B------:R-:W0:Y:S01]  /*00b0*/  LDCU.64 UR6, c[0x4][0x8] ;  /* 0x01000100ff0677ac */ /* 0x000e220008000a00 */
[----:B------:R-:W1:Y:S03]  /*00c0*/  LDC.64 R2, c[0x4][R2] ;  /* 0x0100000002027b82 */ /* 0x000e660000000a00 */
[----:B------:R2:W-:Y:S01]  /*00d0*/  STL [R1], R0 ;  /* 0x0000000001007387 */ /* 0x0005e20000100800 */
[----:B0-----:R-:W-:Y:S01]  /*00e0*/  IMAD.U32 R4, RZ, RZ, UR6 ;  /* 0x00000006ff047e24 */ /* 0x001fe2000f8e00ff */
[----:B--2---:R-:W-:-:S07]  /*00f0*/  MOV R5, UR7 ;  /* 0x0000000700057c02 */ /* 0x004fce0008000f00 */
[----:B------:R-:W-:-:S07]  /*0100*/  LEPC R20, `(.L_x_0) ;  /* 0x000000001014794e */ /* 0x000fce0000000000 */
[----:B-1----:R-:W-:Y:S05]  /*0110*/  CALL.ABS.NOINC R2 ;  /* 0x0000000002007343 */ /* 0x002fea0003c00000 */
.L_x_0:
[----:B------:R-:W-:Y:S05]  /*0120*/  EXIT ;  /* 0x000000000000794d */ /* 0x000fea0003800000 */
.L_x_1:
[----:B------:R-:W-:-:S00]  /*0130*/  BRA `(.L_x_1) ;  /* 0xfffffffc00fc7947 */ /* 0x000fc0000383ffff */
[----:B------:R-:W-:-:S00]  /*0140*/  NOP ;  /* 0x0000000000007918 */ /* 0x000fc00000000000 */
        /* <DEDUP_REMOVED lines=11> */
.L_x_2:


//--------------------- .nv.global.init           --------------------------
	.section	.nv.global.init,"aw",@progbits
.nv.global.init:
	.type		$str,@object
	.size		$str,(.L_0 - $str)
$str:
        /*0000*/ 	.byte	0x48, 0x65, 0x6c, 0x6c, 0x6f, 0x20, 0x57, 0x6f, 0x72, 0x6c, 0x64, 0x21, 0x20, 0x4d, 0x79, 0x20
        /*0010*/ 	.byte	0x74, 0x68, 0x72, 0x65, 0x61, 0x64, 0x20, 0x69, 0x73, 0x20, 0x25, 0x64, 0x0a, 0x00
.L_0:


//--------------------- .nv.shared.reserved.0     --------------------------
	.section	.nv.shared.reserved.0,"aw",@nobits
	.weak		__nv_reservedSMEM_offset_0_alias
	.size		__nv_reservedSMEM_offset_0_alias, 0, 64
	.other		__nv_reservedSMEM_offset_0_alias,@"STO_CUDA_RESERVED_SHARED STV_DEFAULT"
__nv_reservedSMEM_offset_0_alias:
	.zero		0
	.zero		64


//--------------------- .nv.constant0._Z10cuda_hellov --------------------------
	.section	.nv.constant0._Z10cuda_hellov,"a",@progbits
	.sectionflags	@""
	.align	4
.nv.constant0._Z10cuda_hellov:
	.zero		896


//--------------------- SYMBOLS --------------------------

	.type		.nv.reservedSmem.offset0,@object
	.size		.nv.reservedSmem.offset0,0x4
	.type		vprintf,@function
